	.headerflags	@"EF_CUDA_TEXMODE_UNIFIED EF_CUDA_64BIT_ADDRESS EF_CUDA_ACCELERATORS EF_CUDA_SM90 EF_CUDA_VIRTUAL_SM(EF_CUDA_SM90)"
	.elftype	@"ET_EXEC"


//--------------------- .nv.info                  --------------------------
	.section	.nv.info,"",@"SHT_CUDA_INFO"
	.align	4


	//----- nvinfo : EIATTR_REGCOUNT
	.align		4
        /*0000*/ 	.byte	0x04, 0x2f
        /*0002*/ 	.short	(.L_2 - .L_1)
	.align		4
.L_1:
        /*0004*/ 	.word	index@(triton_poi_fused_convolution_softplus_2)
        /*0008*/ 	.word	0x0000001f


	//----- nvinfo : EIATTR_MIN_STACK_SIZE
	.align		4
.L_2:
        /*000c*/ 	.byte	0x04, 0x12
        /*000e*/ 	.short	(.L_4 - .L_3)
	.align		4
.L_3:
        /*0010*/ 	.word	index@(triton_poi_fused_convolution_softplus_2)
        /*0014*/ 	.word	0x00000000


	//----- nvinfo : EIATTR_FRAME_SIZE
	.align		4
.L_4:
        /*0018*/ 	.byte	0x04, 0x11
        /*001a*/ 	.short	(.L_6 - .L_5)
	.align		4
.L_5:
        /*001c*/ 	.word	index@(triton_poi_fused_convolution_softplus_2)
        /*0020*/ 	.word	0x00000000


	//----- nvinfo : EIATTR_MIN_STACK_SIZE
	.align		4
.L_6:
        /*0024*/ 	.byte	0x04, 0x12
        /*0026*/ 	.short	(.L_8 - .L_7)
	.align		4
.L_7:
        /*0028*/ 	.word	index@(triton_poi_fused_convolution_softplus_2)
        /*002c*/ 	.word	0x00000000
.L_8:


//--------------------- .nv.info.triton_poi_fused_convolution_softplus_2 --------------------------
	.section	.nv.info.triton_poi_fused_convolution_softplus_2,"",@"SHT_CUDA_INFO"
	.sectionflags	@""
	.align	4


	//----- nvinfo : EIATTR_CUDA_API_VERSION
	.align		4
        /*0000*/ 	.byte	0x04, 0x37
        /*0002*/ 	.short	(.L_10 - .L_9)
.L_9:
        /*0004*/ 	.word	0x0000007c


	//----- nvinfo : EIATTR_KPARAM_INFO
	.align		4
.L_10:
        /*0008*/ 	.byte	0x04, 0x17
        /*000a*/ 	.short	(.L_12 - .L_11)
.L_11:
        /*000c*/ 	.word	0x00000000
        /*0010*/ 	.short	0x0004
        /*0012*/ 	.short	0x001c
        /*0014*/ 	.byte	0x00, 0xf0, 0x11, 0x00


	//----- nvinfo : EIATTR_KPARAM_INFO
	.align		4
.L_12:
        /*0018*/ 	.byte	0x04, 0x17
        /*001a*/ 	.short	(.L_14 - .L_13)
.L_13:
        /*001c*/ 	.word	0x00000000
        /*0020*/ 	.short	0x0003
        /*0022*/ 	.short	0x0018
        /*0024*/ 	.byte	0x00, 0xf0, 0x11, 0x00


	//----- nvinfo : EIATTR_KPARAM_INFO
	.align		4
.L_14:
        /*0028*/ 	.byte	0x04, 0x17
        /*002a*/ 	.short	(.L_16 - .L_15)
.L_15:
        /*002c*/ 	.word	0x00000000
        /*0030*/ 	.short	0x0002
        /*0032*/ 	.short	0x0010
        /*0034*/ 	.byte	0x00, 0xf4, 0x21, 0x00


	//----- nvinfo : EIATTR_KPARAM_INFO
	.align		4
.L_16:
        /*0038*/ 	.byte	0x04, 0x17
        /*003a*/ 	.short	(.L_18 - .L_17)
.L_17:
        /*003c*/ 	.word	0x00000000
        /*0040*/ 	.short	0x0001
        /*0042*/ 	.short	0x0008
        /*0044*/ 	.byte	0x00, 0xf4, 0x21, 0x00


	//----- nvinfo : EIATTR_KPARAM_INFO
	.align		4
.L_18:
        /*0048*/ 	.byte	0x04, 0x17
        /*004a*/ 	.short	(.L_20 - .L_19)
.L_19:
        /*004c*/ 	.word	0x00000000
        /*0050*/ 	.short	0x0000
        /*0052*/ 	.short	0x0000
        /*0054*/ 	.byte	0x00, 0xf4, 0x21, 0x00


	//----- nvinfo : EIATTR_SPARSE_MMA_MASK
	.align		4
.L_20:
        /*0058*/ 	.byte	0x03, 0x50
        /*005a*/ 	.short	0x0000


	//----- nvinfo : EIATTR_MAXREG_COUNT
	.align		4
        /*005c*/ 	.byte	0x03, 0x1b
        /*005e*/ 	.short	0x00ff


	//----- nvinfo : EIATTR_EXIT_INSTR_OFFSETS
	.align		4
        /*0060*/ 	.byte	0x04, 0x1c
        /*0062*/ 	.short	(.L_22 - .L_21)


	//   ....[0]....
.L_21:
        /*0064*/ 	.word	0x00000d20


	//   ....[1]....
        /*0068*/ 	.word	0x00000df0


	//----- nvinfo : EIATTR_REQNTID
	.align		4
.L_22:
        /*006c*/ 	.byte	0x04, 0x10
        /*006e*/ 	.short	(.L_24 - .L_23)
.L_23:
        /*0070*/ 	.word	0x00000080
        /*0074*/ 	.word	0x00000001
        /*0078*/ 	.word	0x00000001


	//----- nvinfo : EIATTR_CRS_STACK_SIZE
	.align		4
.L_24:
        /*007c*/ 	.byte	0x04, 0x1e
        /*007e*/ 	.short	(.L_26 - .L_25)
.L_25:
        /*0080*/ 	.word	0x00000000


	//----- nvinfo : EIATTR_CBANK_PARAM_SIZE
	.align		4
.L_26:
        /*0084*/ 	.byte	0x03, 0x19
        /*0086*/ 	.short	0x0020


	//----- nvinfo : EIATTR_PARAM_CBANK
	.align		4
        /*0088*/ 	.byte	0x04, 0x0a
        /*008a*/ 	.short	(.L_28 - .L_27)
	.align		4
.L_27:
        /*008c*/ 	.word	index@(.nv.constant0.triton_poi_fused_convolution_softplus_2)
        /*0090*/ 	.short	0x0210
        /*0092*/ 	.short	0x0020


	//----- nvinfo : EIATTR_SW_WAR
	.align		4
.L_28:
        /*0094*/ 	.byte	0x04, 0x36
        /*0096*/ 	.short	(.L_30 - .L_29)
.L_29:
        /*0098*/ 	.word	0x00000008
.L_30:


//--------------------- .nv.callgraph             --------------------------
	.section	.nv.callgraph,"",@"SHT_CUDA_CALLGRAPH"
	.align	4
	.sectionentsize	8
	.align		4
        /*0000*/ 	.word	0x00000000
	.align		4
        /*0004*/ 	.word	0xffffffff
	.align		4
        /*0008*/ 	.word	0x00000000
	.align		4
        /*000c*/ 	.word	0xfffffffe
	.align		4
        /*0010*/ 	.word	0x00000000
	.align		4
        /*0014*/ 	.word	0xfffffffd
	.align		4
        /*0018*/ 	.word	0x00000000
	.align		4
        /*001c*/ 	.word	0xfffffffc


//--------------------- .nv.constant4             --------------------------
	.section	.nv.constant4,"a",@progbits
	.align	8
	.align		8
.nv.constant4:
        /*0000*/ 	.dword	_$_str


//--------------------- .text.triton_poi_fused_convolution_softplus_2 --------------------------
	.section	.text.triton_poi_fused_convolution_softplus_2,"ax",@progbits
	.sectionflags	@"SHF_BARRIERS=1"
	.align	128
        .global         triton_poi_fused_convolution_softplus_2
        .type           triton_poi_fused_convolution_softplus_2,@function
        .size           triton_poi_fused_convolution_softplus_2,(.L_x_9 - triton_poi_fused_convolution_softplus_2)
        .other          triton_poi_fused_convolution_softplus_2,@"STO_CUDA_ENTRY STV_DEFAULT"
triton_poi_fused_convolution_softplus_2:
.text.triton_poi_fused_convolution_softplus_2:
[----:B------:R-:W0:Y:S02]  /*0000*/  LDC R1, c[0x0][0x28] ;  /* 0x00000a00ff017b82 */ /* 0x000e240000000800 */
[----:B------:R-:W1:Y:S01]  /*0010*/  S2R R0, SR_TID.X ;  /* 0x0000000000007919 */ /* 0x000e620000002100 */
[----:B------:R-:W2:Y:S01]  /*0020*/  LDC.64 R16, c[0x0][0x218] ;  /* 0x00008600ff107b82 */ /* 0x000ea20000000a00 */
[----:B------:R-:W-:Y:S02]  /*0030*/  CS2R R8, SRZ ;  /* 0x0000000000087805 */ /* 0x000fe4000001ff00 */
[----:B------:R-:W-:Y:S01]  /*0040*/  CS2R R10, SRZ ;  /* 0x00000000000a7805 */ /* 0x000fe2000001ff00 */
[----:B------:R-:W3:Y:S01]  /*0050*/  S2R R13, SR_CTAID.X ;  /* 0x00000000000d7919 */ /* 0x000ee20000002500 */
[----:B------:R-:W-:Y:S01]  /*0060*/  ULDC.64 UR6, c[0x0][0x208] ;  /* 0x0000820000067ab9 */ /* 0x000fe20000000a00 */
[----:B------:R-:W4:Y:S02]  /*0070*/  S2R R12, SR_CTAID.Y ;  /* 0x00000000000c7919 */ /* 0x000f240000002600 */
[----:B------:R-:W5:Y:S01]  /*0080*/  LDC.64 R2, c[0x0][0x210] ;  /* 0x00008400ff027b82 */ /* 0x000f620000000a00 */
[----:B-1----:R-:W-:Y:S01]  /*0090*/  IMAD.SHL.U32 R14, R0, 0x4, RZ ;  /* 0x00000004000e7824 */ /* 0x002fe200078e00ff */
[----:B------:R-:W-:-:S02]  /*00a0*/  SHF.R.U32.HI R15, RZ, 0x2, R0 ;  /* 0x00000002ff0f7819 */ /* 0x000fc40000011600 */
[----:B---3--:R-:W-:Y:S02]  /*00b0*/  SHF.L.U32 R13, R13, 0x4, RZ ;  /* 0x000000040d0d7819 */ /* 0x008fe400000006ff */
[----:B------:R-:W-:Y:S02]  /*00c0*/  SGXT.U32 R15, R15, 0x5 ;  /* 0x000000050f0f781a */ /* 0x000fe40000000000 */
[----:B----4-:R-:W-:Y:S02]  /*00d0*/  SHF.L.U32 R12, R12, 0x5, RZ ;  /* 0x000000050c0c7819 */ /* 0x010fe400000006ff */
[----:B------:R-:W-:Y:S02]  /*00e0*/  LOP3.LUT R5, R13, 0xc, R14, 0xf8, !PT ;  /* 0x0000000c0d057812 */ /* 0x000fe400078ef80e */
[----:B------:R-:W-:Y:S02]  /*00f0*/  LOP3.LUT R4, R12, R15, RZ, 0xfc, !PT ;  /* 0x0000000f0c047212 */ /* 0x000fe400078efcff */
[C---:B------:R-:W-:Y:S01]  /*0100*/  ISETP.GE.AND P1, PT, R5.reuse, 0x10, PT ;  /* 0x000000100500780c */ /* 0x040fe20003f26270 */
[----:B--2---:R-:W-:Y:S01]  /*0110*/  IMAD.WIDE R16, R5, 0x4, R16 ;  /* 0x0000000405107825 */ /* 0x004fe200078e0210 */
[----:B------:R-:W-:-:S02]  /*0120*/  LEA R7, R4, R5, 0x4 ;  /* 0x0000000504077211 */ /* 0x000fc400078e20ff */
[----:B------:R-:W-:Y:S02]  /*0130*/  ISETP.LT.AND P0, PT, R4, 0x40, !P1 ;  /* 0x000000400400780c */ /* 0x000fe40004f01270 */
[----:B------:R-:W-:Y:S01]  /*0140*/  CS2R R4, SRZ ;  /* 0x0000000000047805 */ /* 0x000fe2000001ff00 */
[----:B-----5:R-:W-:Y:S01]  /*0150*/  IMAD.WIDE R2, R7, 0x4, R2 ;  /* 0x0000000407027825 */ /* 0x020fe200078e0202 */
[----:B------:R-:W-:-:S06]  /*0160*/  CS2R R6, SRZ ;  /* 0x0000000000067805 */ /* 0x000fcc000001ff00 */
[----:B------:R-:W2:Y:S04]  /*0170*/  @!P1 LDG.E.EL.128 R4, desc[UR6][R16.64] ;  /* 0x0000000610049981 */ /* 0x000ea8000c2e1d00 */
[----:B------:R-:W2:Y:S01]  /*0180*/  @P0 LDG.E.EL.128 R8, desc[UR6][R2.64] ;  /* 0x0000000602080981 */ /* 0x000ea2000c2e1d00 */
[----:B------:R-:W-:Y:S01]  /*0190*/  BSSY B0, `(.L_x_0) ;  /* 0x0000076000007945 */ /* 0x000fe20003800000 */
[----:B--2---:R-:W-:Y:S01]  /*01a0*/  FADD R4, R4, R8 ;  /* 0x0000000804047221 */ /* 0x004fe20000000000 */
[----:B------:R-:W-:Y:S01]  /*01b0*/  FADD R5, R5, R9 ;  /* 0x0000000905057221 */ /* 0x000fe20000000000 */
[----:B------:R-:W-:Y:S01]  /*01c0*/  FADD R6, R6, R10 ;  /* 0x0000000a06067221 */ /* 0x000fe20000000000 */
[----:B------:R-:W-:Y:S01]  /*01d0*/  FADD R7, R7, R11 ;  /* 0x0000000b07077221 */ /* 0x000fe20000000000 */
[----:B------:R-:W-:Y:S01]  /*01e0*/  FMUL R19, R4, 1.4426950216293334961 ;  /* 0x3fb8aa3b04137820 */ /* 0x000fe20000400000 */
[----:B------:R-:W-:Y:S01]  /*01f0*/  FMUL R20, R5, 1.4426950216293334961 ;  /* 0x3fb8aa3b05147820 */ /* 0x000fe20000400000 */
[----:B------:R-:W-:Y:S01]  /*0200*/  FMUL R21, R6, 1.4426950216293334961 ;  /* 0x3fb8aa3b06157820 */ /* 0x000fe20000400000 */
[----:B------:R-:W-:-:S02]  /*0210*/  FMUL R18, R7, 1.4426950216293334961 ;  /* 0x3fb8aa3b07127820 */ /* 0x000fc40000400000 */
[----:B------:R-:W-:Y:S02]  /*0220*/  FSETP.GEU.AND P1, PT, R19, -126, PT ;  /* 0xc2fc00001300780b */ /* 0x000fe40003f2e000 */
[----:B------:R-:W-:Y:S02]  /*0230*/  FSETP.GEU.AND P2, PT, R20, -126, PT ;  /* 0xc2fc00001400780b */ /* 0x000fe40003f4e000 */
[----:B------:R-:W-:-:S09]  /*0240*/  FSETP.GEU.AND P3, PT, R21, -126, PT ;  /* 0xc2fc00001500780b */ /* 0x000fd20003f6e000 */
[----:B------:R-:W-:Y:S02]  /*0250*/  @!P1 FMUL R19, R19, 0.5 ;  /* 0x3f00000013139820 */ /* 0x000fe40000400000 */
[----:B------:R-:W-:Y:S02]  /*0260*/  @!P2 FMUL R20, R20, 0.5 ;  /* 0x3f0000001414a820 */ /* 0x000fe40000400000 */
[----:B------:R-:W1:Y:S01]  /*0270*/  MUFU.EX2 R8, R19 ;  /* 0x0000001300087308 */ /* 0x000e620000000800 */
[----:B------:R-:W-:-:S07]  /*0280*/  @!P3 FMUL R21, R21, 0.5 ;  /* 0x3f0000001515b820 */ /* 0x000fce0000400000 */
[----:B------:R2:W3:Y:S01]  /*0290*/  MUFU.EX2 R9, R20 ;  /* 0x0000001400097308 */ /* 0x0004e20000000800 */
[----:B-1----:R-:W-:-:S07]  /*02a0*/  @!P1 FMUL R8, R8, R8 ;  /* 0x0000000808089220 */ /* 0x002fce0000400000 */
[----:B------:R-:W1:Y:S01]  /*02b0*/  MUFU.EX2 R10, R21 ;  /* 0x00000015000a7308 */ /* 0x000e620000000800 */
[----:B------:R-:W-:Y:S01]  /*02c0*/  FSETP.GEU.AND P1, PT, R18, -126, PT ;  /* 0xc2fc00001200780b */ /* 0x000fe20003f2e000 */
[----:B--2---:R-:W-:Y:S02]  /*02d0*/  IMAD.MOV.U32 R20, RZ, RZ, 0x3e800000 ;  /* 0x3e800000ff147424 */ /* 0x004fe400078e00ff */
[C---:B------:R-:W-:Y:S01]  /*02e0*/  FADD.FTZ.RZ R11, R8.reuse, 1 ;  /* 0x3f800000080b7421 */ /* 0x040fe2000001c000 */
[----:B------:R-:W-:Y:S01]  /*02f0*/  ISETP.GE.U32.AND P4, PT, R8, 0x7f800000, PT ;  /* 0x7f8000000800780c */ /* 0x000fe20003f86070 */
[----:B---3--:R-:W-:-:S03]  /*0300*/  @!P2 FMUL R9, R9, R9 ;  /* 0x000000090909a220 */ /* 0x008fc60000400000 */
[----:B------:R-:W-:Y:S01]  /*0310*/  IADD3 R11, R11, -0x3f400000, RZ ;  /* 0xc0c000000b0b7810 */ /* 0x000fe20007ffe0ff */
[----:B------:R-:W-:-:S03]  /*0320*/  FADD.FTZ.RZ R16, R9, 1 ;  /* 0x3f80000009107421 */ /* 0x000fc6000001c000 */
[----:B------:R-:W-:Y:S01]  /*0330*/  LOP3.LUT R17, R11, 0xff800000, RZ, 0xc0, !PT ;  /* 0xff8000000b117812 */ /* 0x000fe200078ec0ff */
[----:B------:R-:W-:Y:S01]  /*0340*/  @!P1 FMUL R18, R18, 0.5 ;  /* 0x3f00000012129820 */ /* 0x000fe20000400000 */
[----:B-1----:R-:W-:Y:S02]  /*0350*/  @!P3 FMUL R10, R10, R10 ;  /* 0x0000000a0a0ab220 */ /* 0x002fe40000400000 */
[----:B------:R-:W-:Y:S01]  /*0360*/  IADD3 R11, -R17, 0x40800000, RZ ;  /* 0x40800000110b7810 */ /* 0x000fe20007ffe1ff */
[----:B------:R-:W-:Y:S01]  /*0370*/  IMAD.IADD R24, R8, 0x1, -R17 ;  /* 0x0000000108187824 */ /* 0x000fe200078e0a11 */
[----:B------:R-:W-:Y:S01]  /*0380*/  IADD3 R16, R16, -0x3f400000, RZ ;  /* 0xc0c0000010107810 */ /* 0x000fe20007ffe0ff */
[----:B------:R-:W-:Y:S01]  /*0390*/  FADD.FTZ.RZ R19, R10, 1 ;  /* 0x3f8000000a137421 */ /* 0x000fe2000001c000 */
[----:B------:R-:W1:Y:S01]  /*03a0*/  MUFU.EX2 R18, R18 ;  /* 0x0000001200127308 */ /* 0x000e620000000800 */
[----:B------:R-:W-:Y:S02]  /*03b0*/  I2FP.F32.S32 R17, R17 ;  /* 0x0000001100117245 */ /* 0x000fe40000201400 */
[----:B------:R-:W-:-:S02]  /*03c0*/  LOP3.LUT R16, R16, 0xff800000, RZ, 0xc0, !PT ;  /* 0xff80000010107812 */ /* 0x000fc400078ec0ff */
[----:B------:R-:W-:Y:S01]  /*03d0*/  IADD3 R21, R19, -0x3f400000, RZ ;  /* 0xc0c0000013157810 */ /* 0x000fe20007ffe0ff */
[-C--:B------:R-:W-:Y:S01]  /*03e0*/  FFMA.FTZ R19, R11, R20.reuse, -1 ;  /* 0xbf8000000b137423 */ /* 0x080fe20000010014 */
[----:B------:R-:W-:Y:S01]  /*03f0*/  IADD3 R26, R9, -R16, RZ ;  /* 0x80000010091a7210 */ /* 0x000fe20007ffe0ff */
[----:B------:R-:W-:Y:S01]  /*0400*/  FMUL R17, R17, 1.1920928955078125e-07 ;  /* 0x3400000011117820 */ /* 0x000fe20000400000 */
[----:B------:R-:W-:Y:S01]  /*0410*/  LOP3.LUT R11, R21, 0xff800000, RZ, 0xc0, !PT ;  /* 0xff800000150b7812 */ /* 0x000fe200078ec0ff */
[----:B------:R-:W-:Y:S01]  /*0420*/  FADD R24, R24, R19 ;  /* 0x0000001318187221 */ /* 0x000fe20000000000 */
[----:B------:R-:W-:Y:S02]  /*0430*/  IADD3 R19, -R16, 0x40800000, RZ ;  /* 0x4080000010137810 */ /* 0x000fe40007ffe1ff */
[----:B------:R-:W-:Y:S02]  /*0440*/  IADD3 R21, -R11, 0x40800000, RZ ;  /* 0x408000000b157810 */ /* 0x000fe40007ffe1ff */
[----:B------:R-:W-:Y:S01]  /*0450*/  IADD3 R22, R10, -R11, RZ ;  /* 0x8000000b0a167210 */ /* 0x000fe20007ffe0ff */
[----:B------:R-:W-:Y:S01]  /*0460*/  FFMA.FTZ R19, R19, R20, -1 ;  /* 0xbf80000013137423 */ /* 0x000fe20000010014 */
[----:B-1----:R-:W-:Y:S01]  /*0470*/  @!P1 FMUL R18, R18, R18 ;  /* 0x0000001212129220 */ /* 0x002fe20000400000 */
[----:B------:R-:W-:Y:S01]  /*0480*/  FFMA.FTZ R23, R21, R20, -1 ;  /* 0xbf80000015177423 */ /* 0x000fe20000010014 */
[----:B------:R-:W-:-:S02]  /*0490*/  IMAD.MOV.U32 R21, RZ, RZ, 0x3d39bf78 ;  /* 0x3d39bf78ff157424 */ /* 0x000fc400078e00ff */
[----:B------:R-:W-:Y:S01]  /*04a0*/  FADD R26, R26, R19 ;  /* 0x000000131a1a7221 */ /* 0x000fe20000000000 */
[----:B------:R-:W-:Y:S01]  /*04b0*/  FADD.FTZ.RZ R27, R18, 1 ;  /* 0x3f800000121b7421 */ /* 0x000fe2000001c000 */
[----:B------:R-:W-:Y:S01]  /*04c0*/  FADD R22, R22, R23 ;  /* 0x0000001716167221 */ /* 0x000fe20000000000 */
[-C--:B------:R-:W-:Y:S01]  /*04d0*/  FFMA.FTZ R19, R24, -R21.reuse, 0.10546888411045074463 ;  /* 0x3dd8001218137423 */ /* 0x080fe20000010815 */
[----:B------:R-:W-:Y:S01]  /*04e0*/  FFMA.FTZ R23, R26, -R21, 0.10546888411045074463 ;  /* 0x3dd800121a177423 */ /* 0x000fe20000010815 */
[----:B------:R-:W-:Y:S02]  /*04f0*/  I2FP.F32.S32 R16, R16 ;  /* 0x0000001000107245 */ /* 0x000fe40000201400 */
[----:B------:R-:W-:Y:S01]  /*0500*/  FFMA.FTZ R19, R24, R19, -0.13229703903198242188 ;  /* 0xbe0778e018137423 */ /* 0x000fe20000010013 */
[----:B------:R-:W-:Y:S01]  /*0510*/  FFMA.FTZ R23, R26, R23, -0.13229703903198242188 ;  /* 0xbe0778e01a177423 */ /* 0x000fe20000010017 */
[----:B------:R-:W-:Y:S02]  /*0520*/  IADD3 R27, R27, -0x3f400000, RZ ;  /* 0xc0c000001b1b7810 */ /* 0x000fe40007ffe0ff */
[----:B------:R-:W-:Y:S01]  /*0530*/  FFMA.FTZ R19, R24, R19, 0.14491446316242218018 ;  /* 0x3e14647518137423 */ /* 0x000fe20000010013 */
[----:B------:R-:W-:Y:S01]  /*0540*/  FFMA.FTZ R23, R26, R23, 0.14491446316242218018 ;  /* 0x3e1464751a177423 */ /* 0x000fe20000010017 */
[----:B------:R-:W-:-:S02]  /*0550*/  ISETP.GE.U32.AND P1, PT, R9, 0x7f800000, PT ;  /* 0x7f8000000900780c */ /* 0x000fc40003f26070 */
[----:B------:R-:W-:Y:S01]  /*0560*/  FFMA.FTZ R19, R24, R19, -0.16641564667224884033 ;  /* 0xbe2a68dd18137423 */ /* 0x000fe20000010013 */
[----:B------:R-:W-:Y:S01]  /*0570*/  FFMA.FTZ R25, R26, R23, -0.16641564667224884033 ;  /* 0xbe2a68dd1a197423 */ /* 0x000fe20000010017 */
[----:B------:R-:W-:Y:S02]  /*0580*/  ISETP.GE.U32.AND P2, PT, R10, 0x7f800000, PT ;  /* 0x7f8000000a00780c */ /* 0x000fe40003f46070 */
[----:B------:R-:W-:Y:S01]  /*0590*/  FFMA.FTZ R23, R24, R19, 0.19988867640495300293 ;  /* 0x3e4caf9e18177423 */ /* 0x000fe20000010013 */
[----:B------:R-:W-:Y:S01]  /*05a0*/  LOP3.LUT R19, R27, 0xff800000, RZ, 0xc0, !PT ;  /* 0xff8000001b137812 */ /* 0x000fe200078ec0ff */
[----:B------:R-:W-:Y:S01]  /*05b0*/  FFMA.FTZ R25, R26, R25, 0.19988867640495300293 ;  /* 0x3e4caf9e1a197423 */ /* 0x000fe20000010019 */
[----:B------:R-:W-:Y:S01]  /*05c0*/  ISETP.GE.U32.AND P3, PT, R18, 0x7f800000, PT ;  /* 0x7f8000001200780c */ /* 0x000fe20003f66070 */
[----:B------:R-:W-:Y:S01]  /*05d0*/  FFMA.FTZ R23, R24, R23, -0.25000196695327758789 ;  /* 0xbe80004218177423 */ /* 0x000fe20000010017 */
[----:B------:R-:W-:Y:S01]  /*05e0*/  IADD3 R27, -R19, 0x40800000, RZ ;  /* 0x40800000131b7810 */ /* 0x000fe20007ffe1ff */
[----:B------:R-:W-:-:S02]  /*05f0*/  FFMA.FTZ R25, R26, R25, -0.25000196695327758789 ;  /* 0xbe8000421a197423 */ /* 0x000fc40000010019 */
[C---:B------:R-:W-:Y:S02]  /*0600*/  FFMA.FTZ R23, R24.reuse, R23, 0.33333510160446166992 ;  /* 0x3eaaaae618177423 */ /* 0x040fe40000010017 */
[----:B------:R-:W-:Y:S01]  /*0610*/  FFMA.FTZ R20, R27, R20, -1 ;  /* 0xbf8000001b147423 */ /* 0x000fe20000010014 */
[----:B------:R-:W-:Y:S01]  /*0620*/  IADD3 R27, R18, -R19, RZ ;  /* 0x80000013121b7210 */ /* 0x000fe20007ffe0ff */
[----:B------:R-:W-:Y:S01]  /*0630*/  FFMA.FTZ R23, R24, R23, -0.5 ;  /* 0xbf00000018177423 */ /* 0x000fe20000010017 */
[----:B------:R-:W-:Y:S01]  /*0640*/  FFMA.FTZ R25, R26, R25, 0.33333510160446166992 ;  /* 0x3eaaaae61a197423 */ /* 0x000fe20000010019 */
[----:B------:R-:W-:Y:S02]  /*0650*/  I2FP.F32.S32 R19, R19 ;  /* 0x0000001300137245 */ /* 0x000fe40000201400 */
[----:B------:R-:W-:Y:S01]  /*0660*/  FMUL R23, R24, R23 ;  /* 0x0000001718177220 */ /* 0x000fe20000400000 */
[----:B------:R-:W-:Y:S01]  /*0670*/  FADD R28, R27, R20 ;  /* 0x000000141b1c7221 */ /* 0x000fe20000000000 */
[----:B------:R-:W-:-:S02]  /*0680*/  FFMA.FTZ R25, R26, R25, -0.5 ;  /* 0xbf0000001a197423 */ /* 0x000fc40000010019 */
[----:B------:R-:W-:Y:S01]  /*0690*/  FFMA.FTZ R20, R24, R23, R24 ;  /* 0x0000001718147223 */ /* 0x000fe20000010018 */
[-C--:B------:R-:W-:Y:S01]  /*06a0*/  FFMA.FTZ R23, R22, -R21.reuse, 0.10546888411045074463 ;  /* 0x3dd8001216177423 */ /* 0x080fe20000010815 */
[----:B------:R-:W-:Y:S01]  /*06b0*/  FFMA.FTZ R21, R28, -R21, 0.10546888411045074463 ;  /* 0x3dd800121c157423 */ /* 0x000fe20000010815 */
[----:B------:R-:W-:Y:S01]  /*06c0*/  FMUL R25, R26, R25 ;  /* 0x000000191a197220 */ /* 0x000fe20000400000 */
[----:B------:R-:W-:Y:S01]  /*06d0*/  FFMA.FTZ R17, R17, 0.69314718246459960938, R20 ;  /* 0x3f31721811117823 */ /* 0x000fe20000010014 */
[----:B------:R-:W-:Y:S01]  /*06e0*/  FFMA.FTZ R23, R22, R23, -0.13229703903198242188 ;  /* 0xbe0778e016177423 */ /* 0x000fe20000010017 */
[----:B------:R-:W-:Y:S01]  /*06f0*/  FFMA.FTZ R21, R28, R21, -0.13229703903198242188 ;  /* 0xbe0778e01c157423 */ /* 0x000fe20000010015 */
[----:B------:R-:W-:Y:S02]  /*0700*/  FFMA.FTZ R26, R26, R25, R26 ;  /* 0x000000191a1a7223 */ /* 0x000fe4000001001a */
[----:B------:R-:W-:Y:S01]  /*0710*/  FFMA.FTZ R23, R22, R23, 0.14491446316242218018 ;  /* 0x3e14647516177423 */ /* 0x000fe20000010017 */
[----:B------:R-:W-:-:S03]  /*0720*/  FFMA.FTZ R21, R28, R21, 0.14491446316242218018 ;  /* 0x3e1464751c157423 */ /* 0x000fc60000010015 */
[----:B------:R-:W-:Y:S01]  /*0730*/  FFMA.FTZ R23, R22, R23, -0.16641564667224884033 ;  /* 0xbe2a68dd16177423 */ /* 0x000fe20000010017 */
[----:B------:R-:W-:-:S03]  /*0740*/  FFMA.FTZ R21, R28, R21, -0.16641564667224884033 ;  /* 0xbe2a68dd1c157423 */ /* 0x000fc60000010015 */
[----:B------:R-:W-:Y:S01]  /*0750*/  FFMA.FTZ R23, R22, R23, 0.19988867640495300293 ;  /* 0x3e4caf9e16177423 */ /* 0x000fe20000010017 */
[----:B------:R-:W-:-:S03]  /*0760*/  FFMA.FTZ R21, R28, R21, 0.19988867640495300293 ;  /* 0x3e4caf9e1c157423 */ /* 0x000fc60000010015 */
[----:B------:R-:W-:Y:S01]  /*0770*/  FFMA.FTZ R23, R22, R23, -0.25000196695327758789 ;  /* 0xbe80004216177423 */ /* 0x000fe20000010017 */
[----:B------:R-:W-:-:S03]  /*0780*/  FFMA.FTZ R21, R28, R21, -0.25000196695327758789 ;  /* 0xbe8000421c157423 */ /* 0x000fc60000010015 */
[----:B------:R-:W-:Y:S01]  /*0790*/  FFMA.FTZ R23, R22, R23, 0.33333510160446166992 ;  /* 0x3eaaaae616177423 */ /* 0x000fe20000010017 */
[----:B------:R-:W-:-:S03]  /*07a0*/  FFMA.FTZ R21, R28, R21, 0.33333510160446166992 ;  /* 0x3eaaaae61c157423 */ /* 0x000fc60000010015 */
[----:B------:R-:W-:Y:S01]  /*07b0*/  FFMA.FTZ R23, R22, R23, -0.5 ;  /* 0xbf00000016177423 */ /* 0x000fe20000010017 */
[----:B------:R-:W-:-:S03]  /*07c0*/  FFMA.FTZ R21, R28, R21, -0.5 ;  /* 0xbf0000001c157423 */ /* 0x000fc60000010015 */
[----:B------:R-:W-:Y:S01]  /*07d0*/  FMUL R23, R22, R23 ;  /* 0x0000001716177220 */ /* 0x000fe20000400000 */
[----:B------:R-:W-:-:S03]  /*07e0*/  FMUL R21, R28, R21 ;  /* 0x000000151c157220 */ /* 0x000fc60000400000 */
[----:B------:R-:W-:Y:S01]  /*07f0*/  FFMA.FTZ R22, R22, R23, R22 ;  /* 0x0000001716167223 */ /* 0x000fe20000010016 */
[----:B------:R-:W-:Y:S01]  /*0800*/  I2FP.F32.S32 R23, R11 ;  /* 0x0000000b00177245 */ /* 0x000fe20000201400 */
[----:B------:R-:W-:Y:S01]  /*0810*/  FMUL R11, R16, 1.1920928955078125e-07 ;  /* 0x34000000100b7820 */ /* 0x000fe20000400000 */
[----:B------:R-:W-:Y:S01]  /*0820*/  FFMA.FTZ R21, R28, R21, R28 ;  /* 0x000000151c157223 */ /* 0x000fe2000001001c */
[----:B------:R-:W-:Y:S02]  /*0830*/  FMUL R16, R19, 1.1920928955078125e-07 ;  /* 0x3400000013107820 */ /* 0x000fe40000400000 */
[----:B------:R-:W-:Y:S01]  /*0840*/  FMUL R23, R23, 1.1920928955078125e-07 ;  /* 0x3400000017177820 */ /* 0x000fe20000400000 */
[----:B------:R-:W-:Y:S01]  /*0850*/  FFMA.FTZ R26, R11, 0.69314718246459960938, R26 ;  /* 0x3f3172180b1a7823 */ /* 0x000fe2000001001a */
[----:B------:R-:W-:Y:S01]  /*0860*/  FFMA.FTZ R16, R16, 0.69314718246459960938, R21 ;  /* 0x3f31721810107823 */ /* 0x000fe20000010015 */
[----:B------:R-:W-:Y:S01]  /*0870*/  SHF.R.U32.HI R21, RZ, 0x3, R0 ;  /* 0x00000003ff157819 */ /* 0x000fe20000011600 */
[----:B------:R-:W-:Y:S01]  /*0880*/  FFMA.FTZ R11, R23, 0.69314718246459960938, R22 ;  /* 0x3f317218170b7823 */ /* 0x000fe20000010016 */
[----:B------:R-:W-:Y:S06]  /*0890*/  @!P4 BRA `(.L_x_1) ;  /* 0x000000000014c947 */ /* 0x000fec0003800000 */
[C---:B------:R-:W-:Y:S02]  /*08a0*/  ISETP.GE.AND P4, PT, R8.reuse, -0x407fffff, PT ;  /* 0xbf8000010800780c */ /* 0x040fe40003f86270 */
[----:B------:R-:W-:-:S11]  /*08b0*/  FSETP.NEU.AND P5, PT, R8, RZ, PT ;  /* 0x000000ff0800720b */ /* 0x000fd60003fad000 */
[----:B------:R-:W-:-:S04]  /*08c0*/  @P4 IMAD.MOV.U32 R19, RZ, RZ, 0x7f800000 ;  /* 0x7f800000ff134424 */ /* 0x000fc800078e00ff */
[----:B------:R-:W-:-:S05]  /*08d0*/  @P4 FFMA.FTZ R17, R8, R19, +INF ;  /* 0x7f80000008114423 */ /* 0x000fca0000010013 */
[----:B------:R-:W-:-:S07]  /*08e0*/  FSEL R17, R17, -RZ, P5 ;  /* 0x800000ff11117208 */ /* 0x000fce0002800000 */
.L_x_1:
[----:B------:R-:W-:Y:S05]  /*08f0*/  BSYNC B0 ;  /* 0x0000000000007941 */ /* 0x000fea0003800000 */
.L_x_0:
[----:B------:R-:W-:Y:S04]  /*0900*/  BSSY B0, `(.L_x_2) ;  /* 0x0000007000007945 */ /* 0x000fe80003800000 */
[----:B------:R-:W-:Y:S05]  /*0910*/  @!P1 BRA `(.L_x_3) ;  /* 0x0000000000149947 */ /* 0x000fea0003800000 */
[C---:B------:R-:W-:Y:S02]  /*0920*/  ISETP.GE.AND P1, PT, R9.reuse, -0x407fffff, PT ;  /* 0xbf8000010900780c */ /* 0x040fe40003f26270 */
[----:B------:R-:W-:-:S11]  /*0930*/  FSETP.NEU.AND P4, PT, R9, RZ, PT ;  /* 0x000000ff0900720b */ /* 0x000fd60003f8d000 */
[----:B------:R-:W-:-:S05]  /*0940*/  @P1 MOV R8, 0x7f800000 ;  /* 0x7f80000000081802 */ /* 0x000fca0000000f00 */
[----:B------:R-:W-:-:S05]  /*0950*/  @P1 FFMA.FTZ R26, R9, R8, +INF ;  /* 0x7f800000091a1423 */ /* 0x000fca0000010008 */
[----:B------:R-:W-:-:S07]  /*0960*/  FSEL R26, R26, -RZ, P4 ;  /* 0x800000ff1a1a7208 */ /* 0x000fce0002000000 */
.L_x_3:
[----:B------:R-:W-:Y:S05]  /*0970*/  BSYNC B0 ;  /* 0x0000000000007941 */ /* 0x000fea0003800000 */
.L_x_2:
[----:B------:R-:W-:Y:S04]  /*0980*/  BSSY B0, `(.L_x_4) ;  /* 0x0000007000007945 */ /* 0x000fe80003800000 */
[----:B------:R-:W-:Y:S05]  /*0990*/  @!P2 BRA `(.L_x_5) ;  /* 0x000000000014a947 */ /* 0x000fea0003800000 */
[C---:B------:R-:W-:Y:S02]  /*09a0*/  ISETP.GE.AND P1, PT, R10.reuse, -0x407fffff, PT ;  /* 0xbf8000010a00780c */ /* 0x040fe40003f26270 */
[----:B------:R-:W-:-:S11]  /*09b0*/  FSETP.NEU.AND P2, PT, R10, RZ, PT ;  /* 0x000000ff0a00720b */ /* 0x000fd60003f4d000 */
[----:B------:R-:W-:-:S05]  /*09c0*/  @P1 MOV R9, 0x7f800000 ;  /* 0x7f80000000091802 */ /* 0x000fca0000000f00 */
[----:B------:R-:W-:-:S05]  /*09d0*/  @P1 FFMA.FTZ R11, R10, R9, +INF ;  /* 0x7f8000000a0b1423 */ /* 0x000fca0000010009 */
[----:B------:R-:W-:-:S07]  /*09e0*/  FSEL R11, R11, -RZ, P2 ;  /* 0x800000ff0b0b7208 */ /* 0x000fce0001000000 */
.L_x_5:
[----:B------:R-:W-:Y:S05]  /*09f0*/  BSYNC B0 ;  /* 0x0000000000007941 */ /* 0x000fea0003800000 */
.L_x_4:
[----:B------:R-:W-:Y:S04]  /*0a00*/  BSSY B0, `(.L_x_6) ;  /* 0x0000007000007945 */ /* 0x000fe80003800000 */
[----:B------:R-:W-:Y:S05]  /*0a10*/  @!P3 BRA `(.L_x_7) ;  /* 0x000000000014b947 */ /* 0x000fea0003800000 */
[C---:B------:R-:W-:Y:S02]  /*0a20*/  ISETP.GE.AND P1, PT, R18.reuse, -0x407fffff, PT ;  /* 0xbf8000011200780c */ /* 0x040fe40003f26270 */
[----:B------:R-:W-:-:S11]  /*0a30*/  FSETP.NEU.AND P2, PT, R18, RZ, PT ;  /* 0x000000ff1200720b */ /* 0x000fd60003f4d000 */
[----:B------:R-:W-:-:S04]  /*0a40*/  @P1 IMAD.MOV.U32 R9, RZ, RZ, 0x7f800000 ;  /* 0x7f800000ff091424 */ /* 0x000fc800078e00ff */
[----:B------:R-:W-:-:S05]  /*0a50*/  @P1 FFMA.FTZ R16, R18, R9, +INF ;  /* 0x7f80000012101423 */ /* 0x000fca0000010009 */
[----:B------:R-:W-:-:S07]  /*0a60*/  FSEL R16, R16, -RZ, P2 ;  /* 0x800000ff10107208 */ /* 0x000fce0001000000 */
.L_x_7:
[----:B------:R-:W-:Y:S05]  /*0a70*/  BSYNC B0 ;  /* 0x0000000000007941 */ /* 0x000fea0003800000 */
.L_x_6:
[----:B------:R-:W1:Y:S08]  /*0a80*/  S2UR UR5, SR_CgaCtaId ;  /* 0x00000000000579c3 */ /* 0x000e700000008800 */
[----:B------:R-:W-:Y:S01]  /*0a90*/  BAR.SYNC.DEFER_BLOCKING 0x0 ;  /* 0x0000000000007b1d */ /* 0x000fe20000010000 */
[----:B------:R-:W-:Y:S02]  /*0aa0*/  SGXT.U32 R8, R21, 0x4 ;  /* 0x000000041508781a */ /* 0x000fe40000000000 */
[----:B------:R-:W-:-:S02]  /*0ab0*/  FSETP.GT.AND P2, PT, R6, 20, PT ;  /* 0x41a000000600780b */ /* 0x000fc40003f44000 */
[----:B------:R-:W-:Y:S01]  /*0ac0*/  SHF.L.U32 R10, R0, 0x7, RZ ;  /* 0x00000007000a7819 */ /* 0x000fe200000006ff */
[----:B------:R-:W-:Y:S01]  /*0ad0*/  UMOV UR4, 0x400 ;  /* 0x0000040000047882 */ /* 0x000fe20000000000 */
[----:B------:R-:W-:Y:S02]  /*0ae0*/  LOP3.LUT R13, R13, R8, RZ, 0xfc, !PT ;  /* 0x000000080d0d7212 */ /* 0x000fe400078efcff */
[----:B------:R-:W-:Y:S02]  /*0af0*/  FSETP.GT.AND P1, PT, R7, 20, PT ;  /* 0x41a000000700780b */ /* 0x000fe40003f24000 */
[----:B------:R-:W-:Y:S02]  /*0b00*/  FSEL R8, R6, R11, P2 ;  /* 0x0000000b06087208 */ /* 0x000fe40001000000 */
[----:B------:R-:W-:Y:S02]  /*0b10*/  SHF.R.U32.HI R11, RZ, 0x1, R14 ;  /* 0x00000001ff0b7819 */ /* 0x000fe4000001160e */
[----:B------:R-:W-:-:S02]  /*0b20*/  FSETP.GT.AND P3, PT, R5, 20, PT ;  /* 0x41a000000500780b */ /* 0x000fc40003f64000 */
[----:B------:R-:W-:Y:S02]  /*0b30*/  LOP3.LUT R10, R10, 0x180, RZ, 0xc0, !PT ;  /* 0x000001800a0a7812 */ /* 0x000fe400078ec0ff */
[----:B------:R-:W-:Y:S02]  /*0b40*/  FSEL R9, R7, R16, P1 ;  /* 0x0000001007097208 */ /* 0x000fe40000800000 */
[----:B------:R-:W-:Y:S01]  /*0b50*/  LOP3.LUT R16, R11, 0xf0, RZ, 0xc0, !PT ;  /* 0x000000f00b107812 */ /* 0x000fe200078ec0ff */
[----:B-1----:R-:W-:Y:S01]  /*0b60*/  UPRMT UR4, UR5, 0x654, UR4 ;  /* 0x0000065405047896 */ /* 0x002fe20008000004 */
[----:B------:R-:W-:Y:S01]  /*0b70*/  FSETP.GT.AND P4, PT, R4, 20, PT ;  /* 0x41a000000400780b */ /* 0x000fe20003f84000 */
[----:B------:R1:W-:Y:S01]  /*0b80*/  @P0 STG.E.128 desc[UR6][R2.64], R4 ;  /* 0x0000000402000986 */ /* 0x0003e2000c101d06 */
[----:B------:R-:W-:Y:S02]  /*0b90*/  FSEL R26, R5, R26, P3 ;  /* 0x0000001a051a7208 */ /* 0x000fe40001800000 */
[----:B------:R-:W-:-:S02]  /*0ba0*/  LOP3.LUT R11, R10, 0x20, RZ, 0xfc, !PT ;  /* 0x000000200a0b7812 */ /* 0x000fc400078efcff */
[----:B------:R-:W-:Y:S02]  /*0bb0*/  LOP3.LUT R15, R10, R15, RZ, 0xfc, !PT ;  /* 0x0000000f0a0f7212 */ /* 0x000fe400078efcff */
[----:B------:R-:W-:Y:S02]  /*0bc0*/  FSEL R0, R4, R17, P4 ;  /* 0x0000001104007208 */ /* 0x000fe40002000000 */
[----:B------:R-:W-:Y:S02]  /*0bd0*/  LOP3.LUT R12, R12, 0x1c, R14, 0xf8, !PT ;  /* 0x0000001c0c0c7812 */ /* 0x000fe400078ef80e */
[----:B------:R-:W-:Y:S02]  /*0be0*/  ISETP.GE.AND P0, PT, R13, 0x10, PT ;  /* 0x000000100d00780c */ /* 0x000fe40003f06270 */
[----:B------:R-:W-:Y:S02]  /*0bf0*/  LOP3.LUT R14, R14, 0x1fc, RZ, 0xc0, !PT ;  /* 0x000001fc0e0e7812 */ /* 0x000fe400078ec0ff */
[----:B------:R-:W-:-:S02]  /*0c00*/  ISETP.LT.AND P0, PT, R12, 0x40, !P0 ;  /* 0x000000400c00780c */ /* 0x000fc40004701270 */
[C---:B-1----:R-:W-:Y:S02]  /*0c10*/  LOP3.LUT R3, R10.reuse, 0x40, RZ, 0xfc, !PT ;  /* 0x000000400a037812 */ /* 0x042fe400078efcff */
[C---:B------:R-:W-:Y:S02]  /*0c20*/  LOP3.LUT R5, R10.reuse, 0x60, RZ, 0xfc, !PT ;  /* 0x000000600a057812 */ /* 0x040fe400078efcff */
[----:B------:R-:W-:Y:S02]  /*0c30*/  LEA.HI R10, R10, UR4, RZ, 0x1f ;  /* 0x000000040a0a7c11 */ /* 0x000fe4000f8ff8ff */
[----:B------:R-:W-:Y:S02]  /*0c40*/  LEA.HI R2, R11, UR4, RZ, 0x1f ;  /* 0x000000040b027c11 */ /* 0x000fe4000f8ff8ff */
[----:B------:R-:W-:Y:S01]  /*0c50*/  LEA.HI R4, R3, UR4, RZ, 0x1f ;  /* 0x0000000403047c11 */ /* 0x000fe2000f8ff8ff */
[----:B------:R-:W-:Y:S01]  /*0c60*/  IMAD R3, R15, 0x4, R10 ;  /* 0x000000040f037824 */ /* 0x000fe200078e020a */
[----:B------:R-:W-:-:S02]  /*0c70*/  LEA.HI R6, R5, UR4, RZ, 0x1f ;  /* 0x0000000405067c11 */ /* 0x000fc4000f8ff8ff */
[C---:B------:R-:W-:Y:S02]  /*0c80*/  LEA R5, R15.reuse, R2, 0x2 ;  /* 0x000000020f057211 */ /* 0x040fe400078e10ff */
[C---:B------:R-:W-:Y:S01]  /*0c90*/  LEA R7, R15.reuse, R4, 0x2 ;  /* 0x000000040f077211 */ /* 0x040fe200078e10ff */
[----:B------:R-:W-:Y:S01]  /*0ca0*/  IMAD R6, R15, 0x4, R6 ;  /* 0x000000040f067824 */ /* 0x000fe200078e0206 */
[----:B------:R1:W-:Y:S01]  /*0cb0*/  STS [R3], R0 ;  /* 0x0000000003007388 */ /* 0x0003e20000000800 */
[----:B------:R-:W-:-:S03]  /*0cc0*/  IADD3 R11, R16, UR4, RZ ;  /* 0x00000004100b7c10 */ /* 0x000fc6000fffe0ff */
[----:B------:R1:W-:Y:S01]  /*0cd0*/  STS [R5+0x80], R26 ;  /* 0x0000801a05007388 */ /* 0x0003e20000000800 */
[----:B------:R-:W-:-:S03]  /*0ce0*/  LEA R4, R14, R11, 0x2 ;  /* 0x0000000b0e047211 */ /* 0x000fc600078e10ff */
[----:B------:R1:W-:Y:S04]  /*0cf0*/  STS [R7+0x100], R8 ;  /* 0x0001000807007388 */ /* 0x0003e80000000800 */
[----:B------:R1:W-:Y:S01]  /*0d00*/  STS [R6+0x180], R9 ;  /* 0x0001800906007388 */ /* 0x0003e20000000800 */
[----:B------:R-:W-:Y:S06]  /*0d10*/  BAR.SYNC.DEFER_BLOCKING 0x0 ;  /* 0x0000000000007b1d */ /* 0x000fec0000010000 */
[----:B-1----:R-:W-:Y:S05]  /*0d20*/  @!P0 EXIT ;  /* 0x000000000000894d */ /* 0x002fea0003800000 */
[----:B------:R-:W0:Y:S01]  /*0d30*/  LDS.128 R4, [R4] ;  /* 0x0000000004047984 */ /* 0x000e220000000c00 */
[----:B------:R-:W-:Y:S01]  /*0d40*/  SHF.R.S32.HI R9, RZ, 0x1f, R12 ;  /* 0x0000001fff097819 */ /* 0x000fe2000001140c */
[----:B------:R-:W1:Y:S03]  /*0d50*/  LDC.64 R2, c[0x0][0x220] ;  /* 0x00008800ff027b82 */ /* 0x000e660000000a00 */
[----:B------:R-:W-:-:S04]  /*0d60*/  LEA.HI R9, R9, R12, RZ, 0x4 ;  /* 0x0000000c09097211 */ /* 0x000fc800078f20ff */
[C---:B------:R-:W-:Y:S01]  /*0d70*/  LOP3.LUT R11, R9.reuse, 0xfffffff0, RZ, 0xc0, !PT ;  /* 0xfffffff0090b7812 */ /* 0x040fe200078ec0ff */
[----:B------:R-:W-:-:S03]  /*0d80*/  IMAD.SHL.U32 R9, R9, 0x10, RZ ;  /* 0x0000001009097824 */ /* 0x000fc600078e00ff */
[----:B------:R-:W-:Y:S02]  /*0d90*/  IADD3 R12, R12, -R11, RZ ;  /* 0x8000000b0c0c7210 */ /* 0x000fe40007ffe0ff */
[----:B------:R-:W-:Y:S02]  /*0da0*/  LOP3.LUT R9, R9, 0xffffff00, RZ, 0xc0, !PT ;  /* 0xffffff0009097812 */ /* 0x000fe400078ec0ff */
[----:B------:R-:W-:-:S04]  /*0db0*/  LEA R12, R13, R12, 0x4 ;  /* 0x0000000c0d0c7211 */ /* 0x000fc800078e20ff */
[----:B------:R-:W-:-:S05]  /*0dc0*/  IADD3 R9, R12, R9, RZ ;  /* 0x000000090c097210 */ /* 0x000fca0007ffe0ff */
[----:B-1----:R-:W-:-:S05]  /*0dd0*/  IMAD.WIDE R2, R9, 0x4, R2 ;  /* 0x0000000409027825 */ /* 0x002fca00078e0202 */
[----:B0-----:R-:W-:Y:S01]  /*0de0*/  STG.E.128 desc[UR6][R2.64], R4 ;  /* 0x0000000402007986 */ /* 0x001fe2000c101d06 */
[----:B------:R-:W-:Y:S05]  /*0df0*/  EXIT ;  /* 0x000000000000794d */ /* 0x000fea0003800000 */
.L_x_8:
[----:B------:R-:W-:-:S00]  /*0e00*/  BRA `(.L_x_8) ;  /* 0xfffffffc00fc7947 */ /* 0x000fc0000383ffff */
[----:B------:R-:W-:-:S00]  /*0e10*/  NOP ;  /* 0x0000000000007918 */ /* 0x000fc00000000000 */
        /* <DEDUP_REMOVED lines=14> */
.L_x_9:


//--------------------- .nv.global.init           --------------------------
	.section	.nv.global.init,"aw",@progbits
.nv.global.init:
	.type		_$_str,@object
	.size		_$_str,(.L_0 - _$_str)
_$_str:
        /*0000*/ 	.byte	0x5f, 0x5f, 0x43, 0x55, 0x44, 0x41, 0x5f, 0x46, 0x54, 0x5a, 0x00
.L_0:


//--------------------- .nv.shared.triton_poi_fused_convolution_softplus_2 --------------------------
	.section	.nv.shared.triton_poi_fused_convolution_softplus_2,"aw",@nobits
	.sectionflags	@""
	.align	16
	.zero		1024


//--------------------- .nv.constant0.triton_poi_fused_convolution_softplus_2 --------------------------
	.section	.nv.constant0.triton_poi_fused_convolution_softplus_2,"a",@progbits
	.sectionflags	@""
	.align	4
.nv.constant0.triton_poi_fused_convolution_softplus_2:
	.zero		560
